//
// Generated by NVIDIA NVVM Compiler
//
// Compiler Build ID: CL-36424714
// Cuda compilation tools, release 13.0, V13.0.88
// Based on NVVM 20.0.0
//

.version 9.0
.target sm_100
.address_size 64

	// .globl	_Z18MyKernelHomogeneosPy
// _ZZ18MyKernelHomogeneosPyE6shared has been demoted
// _ZZ10MyKernelDSPyE6shared has been demoted

.visible .entry _Z18MyKernelHomogeneosPy(
	.param .u64 .ptr .align 1 _Z18MyKernelHomogeneosPy_param_0
)
{
	.reg .b32 	%r<5>;
	.reg .b64 	%rd<8>;
	.reg .b64 	%fd<3>;
	// demoted variable
	.shared .align 8 .b8 _ZZ18MyKernelHomogeneosPyE6shared[32768];
	ld.param.u64 	%rd3, [_Z18MyKernelHomogeneosPy_param_0];
	cvta.to.global.u64 	%rd4, %rd3;
	mov.u32 	%r1, %tid.x;
	// begin inline asm
	mov.u64 	%rd1, %clock64;
	// end inline asm
	shl.b32 	%r2, %r1, 5;
	mov.u32 	%r3, _ZZ18MyKernelHomogeneosPyE6shared;
	add.s32 	%r4, %r3, %r2;
	ld.shared.f64 	%fd1, [%r4];
	add.f64 	%fd2, %fd1, 0d3FF0000000000000;
	st.shared.f64 	[%r4], %fd2;
	// begin inline asm
	mov.u64 	%rd2, %clock64;
	// end inline asm
	sub.s64 	%rd5, %rd2, %rd1;
	mul.wide.u32 	%rd6, %r1, 8;
	add.s64 	%rd7, %rd4, %rd6;
	st.global.u64 	[%rd7], %rd5;
	ret;

}
	// .globl	_Z10MyKernelDSPy
.visible .entry _Z10MyKernelDSPy(
	.param .u64 .ptr .align 1 _Z10MyKernelDSPy_param_0
)
{
	.reg .b32 	%r<5>;
	.reg .b64 	%rd<8>;
	.reg .b64 	%fd<3>;
	// demoted variable
	.shared .align 8 .b8 _ZZ10MyKernelDSPyE6shared[32768];
	ld.param.u64 	%rd3, [_Z10MyKernelDSPy_param_0];
	cvta.to.global.u64 	%rd4, %rd3;
	mov.u32 	%r1, %tid.x;
	// begin inline asm
	mov.u64 	%rd1, %clock64;
	// end inline asm
	shl.b32 	%r2, %r1, 5;
	mov.u32 	%r3, _ZZ10MyKernelDSPyE6shared;
	add.s32 	%r4, %r3, %r2;
	ld.shared.f64 	%fd1, [%r4];
	add.f64 	%fd2, %fd1, 0d3FF0000000000000;
	st.shared.f64 	[%r4], %fd2;
	// begin inline asm
	mov.u64 	%rd2, %clock64;
	// end inline asm
	sub.s64 	%rd5, %rd2, %rd1;
	mul.wide.u32 	%rd6, %r1, 8;
	add.s64 	%rd7, %rd4, %rd6;
	st.global.u64 	[%rd7], %rd5;
	ret;

}


// ===== COMPILED SASS (sm_100) =====

	.target	sm_100

	.elftype	@"ET_EXEC"


//--------------------- .note.nv.tkinfo           --------------------------
	.section	.note.nv.tkinfo,"",@"SHT_NOTE"
	.sectionflags	@"SHF_NOTE_NV_TKINFO"
	.tkinfo
        /*0018*/ 	.word	0x00000002
        /*0030*/ 	.string	""
        /*0030*/ 	.string	"ptxas"
        /*0030*/ 	.string	"Cuda compilation tools, release 13.0, V13.0.88"
        /*0030*/ 	.string	"Build cuda_13.0.r13.0/compiler.36424714_0"
        /*0030*/ 	.string	"-arch sm_100 -m 64 "



//--------------------- .note.nv.cuinfo           --------------------------
	.section	.note.nv.cuinfo,"",@"SHT_NOTE"
	.sectionflags	@"SHF_NOTE_NV_CUINFO"
        /*0018*/ 	.short	0x0002
        /*001a*/ 	.short	0x0064
        /*001c*/ 	.short	0x0082
	.zero		2


//--------------------- .nv.info                  --------------------------
	.section	.nv.info,"",@"SHT_CUDA_INFO"
	.align	4


	//----- nvinfo : EIATTR_REGCOUNT
	.align		4
        /*0000*/ 	.byte	0x04, 0x2f
        /*0002*/ 	.short	(.L_1 - .L_0)
	.align		4
.L_0:
        /*0004*/ 	.word	index@(_Z18MyKernelHomogeneosPy)
        /*0008*/ 	.word	0x0000000c


	//----- nvinfo : EIATTR_FRAME_SIZE
	.align		4
.L_1:
        /*000c*/ 	.byte	0x04, 0x11
        /*000e*/ 	.short	(.L_3 - .L_2)
	.align		4
.L_2:
        /*0010*/ 	.word	index@(_Z18MyKernelHomogeneosPy)
        /*0014*/ 	.word	0x00000000


	//----- nvinfo : EIATTR_REGCOUNT
	.align		4
.L_3:
        /*0018*/ 	.byte	0x04, 0x2f
        /*001a*/ 	.short	(.L_5 - .L_4)
	.align		4
.L_4:
        /*001c*/ 	.word	index@(_Z10MyKernelDSPy)
        /*0020*/ 	.word	0x0000000c


	//----- nvinfo : EIATTR_FRAME_SIZE
	.align		4
.L_5:
        /*0024*/ 	.byte	0x04, 0x11
        /*0026*/ 	.short	(.L_7 - .L_6)
	.align		4
.L_6:
        /*0028*/ 	.word	index@(_Z10MyKernelDSPy)
        /*002c*/ 	.word	0x00000000


	//----- nvinfo : EIATTR_MIN_STACK_SIZE
	.align		4
.L_7:
        /*0030*/ 	.byte	0x04, 0x12
        /*0032*/ 	.short	(.L_9 - .L_8)
	.align		4
.L_8:
        /*0034*/ 	.word	index@(_Z10MyKernelDSPy)
        /*0038*/ 	.word	0x00000000


	//----- nvinfo : EIATTR_MIN_STACK_SIZE
	.align		4
.L_9:
        /*003c*/ 	.byte	0x04, 0x12
        /*003e*/ 	.short	(.L_11 - .L_10)
	.align		4
.L_10:
        /*0040*/ 	.word	index@(_Z18MyKernelHomogeneosPy)
        /*0044*/ 	.word	0x00000000
.L_11:


//--------------------- .nv.compat                --------------------------
	.section	.nv.compat,"",@"SHT_CUDA_COMPAT_INFO"
	.align	4
        /*0000*/ 	.byte	0x02, 0x09, 0x00, 0x00, 0x02, 0x02, 0x01, 0x00, 0x02, 0x05, 0x05, 0x00, 0x03, 0x07, 0x01, 0x01
        /*0010*/ 	.byte	0x02, 0x03, 0x00, 0x00, 0x02, 0x06, 0x01, 0x00, 0x04, 0x0b, 0x08, 0x00, 0x01, 0x00, 0x00, 0x00
        /*0020*/ 	.byte	0x00, 0x00, 0x00, 0x00


//--------------------- .nv.info._Z10MyKernelDSPy --------------------------
	.section	.nv.info._Z10MyKernelDSPy,"",@"SHT_CUDA_INFO"
	.sectionflags	@""
	.align	4


	//----- nvinfo : EIATTR_CUDA_API_VERSION
	.align		4
        /*0000*/ 	.byte	0x04, 0x37
        /*0002*/ 	.short	(.L_13 - .L_12)
.L_12:
        /*0004*/ 	.word	0x00000082


	//----- nvinfo : EIATTR_KPARAM_INFO
	.align		4
.L_13:
        /*0008*/ 	.byte	0x04, 0x17
        /*000a*/ 	.short	(.L_15 - .L_14)
.L_14:
        /*000c*/ 	.word	0x00000000
        /*0010*/ 	.short	0x0000
        /*0012*/ 	.short	0x0000
        /*0014*/ 	.byte	0x00, 0xf5, 0x21, 0x00


	//----- nvinfo : EIATTR_SPARSE_MMA_MASK
	.align		4
.L_15:
        /*0018*/ 	.byte	0x03, 0x50
        /*001a*/ 	.short	0x0000


	//----- nvinfo : EIATTR_MAXREG_COUNT
	.align		4
        /*001c*/ 	.byte	0x03, 0x1b
        /*001e*/ 	.short	0x00ff


	//----- nvinfo : EIATTR_MERCURY_ISA_VERSION
	.align		4
        /*0020*/ 	.byte	0x03, 0x5f
        /*0022*/ 	.short	0x0101


	//----- nvinfo : EIATTR_VRC_CTA_INIT_COUNT
	.align		4
        /*0024*/ 	.byte	0x02, 0x4a
	.zero		1
	.zero		1


	//----- nvinfo : EIATTR_EXIT_INSTR_OFFSETS
	.align		4
        /*0028*/ 	.byte	0x04, 0x1c
        /*002a*/ 	.short	(.L_17 - .L_16)


	//   ....[0]....
.L_16:
        /*002c*/ 	.word	0x00000120


	//----- nvinfo : EIATTR_CBANK_PARAM_SIZE
	.align		4
.L_17:
        /*0030*/ 	.byte	0x03, 0x19
        /*0032*/ 	.short	0x0008


	//----- nvinfo : EIATTR_PARAM_CBANK
	.align		4
        /*0034*/ 	.byte	0x04, 0x0a
        /*0036*/ 	.short	(.L_19 - .L_18)
	.align		4
.L_18:
        /*0038*/ 	.word	index@(.nv.constant0._Z10MyKernelDSPy)
        /*003c*/ 	.short	0x0380
        /*003e*/ 	.short	0x0008


	//----- nvinfo : EIATTR_SW_WAR
	.align		4
.L_19:
        /*0040*/ 	.byte	0x04, 0x36
        /*0042*/ 	.short	(.L_21 - .L_20)
.L_20:
        /*0044*/ 	.word	0x00000008
.L_21:


//--------------------- .nv.info._Z18MyKernelHomogeneosPy --------------------------
	.section	.nv.info._Z18MyKernelHomogeneosPy,"",@"SHT_CUDA_INFO"
	.sectionflags	@""
	.align	4


	//----- nvinfo : EIATTR_CUDA_API_VERSION
	.align		4
        /*0000*/ 	.byte	0x04, 0x37
        /*0002*/ 	.short	(.L_23 - .L_22)
.L_22:
        /*0004*/ 	.word	0x00000082


	//----- nvinfo : EIATTR_KPARAM_INFO
	.align		4
.L_23:
        /*0008*/ 	.byte	0x04, 0x17
        /*000a*/ 	.short	(.L_25 - .L_24)
.L_24:
        /*000c*/ 	.word	0x00000000
        /*0010*/ 	.short	0x0000
        /*0012*/ 	.short	0x0000
        /*0014*/ 	.byte	0x00, 0xf5, 0x21, 0x00


	//----- nvinfo : EIATTR_SPARSE_MMA_MASK
	.align		4
.L_25:
        /*0018*/ 	.byte	0x03, 0x50
        /*001a*/ 	.short	0x0000


	//----- nvinfo : EIATTR_MAXREG_COUNT
	.align		4
        /*001c*/ 	.byte	0x03, 0x1b
        /*001e*/ 	.short	0x00ff


	//----- nvinfo : EIATTR_MERCURY_ISA_VERSION
	.align		4
        /*0020*/ 	.byte	0x03, 0x5f
        /*0022*/ 	.short	0x0101


	//----- nvinfo : EIATTR_VRC_CTA_INIT_COUNT
	.align		4
        /*0024*/ 	.byte	0x02, 0x4a
	.zero		1
	.zero		1


	//----- nvinfo : EIATTR_EXIT_INSTR_OFFSETS
	.align		4
        /*0028*/ 	.byte	0x04, 0x1c
        /*002a*/ 	.short	(.L_27 - .L_26)


	//   ....[0]....
.L_26:
        /*002c*/ 	.word	0x00000120


	//----- nvinfo : EIATTR_CBANK_PARAM_SIZE
	.align		4
.L_27:
        /*0030*/ 	.byte	0x03, 0x19
        /*0032*/ 	.short	0x0008


	//----- nvinfo : EIATTR_PARAM_CBANK
	.align		4
        /*0034*/ 	.byte	0x04, 0x0a
        /*0036*/ 	.short	(.L_29 - .L_28)
	.align		4
.L_28:
        /*0038*/ 	.word	index@(.nv.constant0._Z18MyKernelHomogeneosPy)
        /*003c*/ 	.short	0x0380
        /*003e*/ 	.short	0x0008


	//----- nvinfo : EIATTR_SW_WAR
	.align		4
.L_29:
        /*0040*/ 	.byte	0x04, 0x36
        /*0042*/ 	.short	(.L_31 - .L_30)
.L_30:
        /*0044*/ 	.word	0x00000008
.L_31:


//--------------------- .nv.callgraph             --------------------------
	.section	.nv.callgraph,"",@"SHT_CUDA_CALLGRAPH"
	.align	4
	.sectionentsize	8
	.align		4
        /*0000*/ 	.word	0x00000000
	.align		4
        /*0004*/ 	.word	0xffffffff
	.align		4
        /*0008*/ 	.word	0x00000000
	.align		4
        /*000c*/ 	.word	0xfffffffe
	.align		4
        /*0010*/ 	.word	0x00000000
	.align		4
        /*0014*/ 	.word	0xfffffffd
	.align		4
        /*0018*/ 	.word	0x00000000
	.align		4
        /*001c*/ 	.word	0xfffffffc


//--------------------- .text._Z10MyKernelDSPy    --------------------------
	.section	.text._Z10MyKernelDSPy,"ax",@progbits
	.align	128
        .global         _Z10MyKernelDSPy
        .type           _Z10MyKernelDSPy,@function
        .size           _Z10MyKernelDSPy,(.L_x_2 - _Z10MyKernelDSPy)
        .other          _Z10MyKernelDSPy,@"STO_CUDA_ENTRY STV_DEFAULT"
_Z10MyKernelDSPy:
.text._Z10MyKernelDSPy:
[----:B------:R-:W-:Y:S01]  /*0000*/  LDC R1, c[0x0][0x37c] ;  /* 0x0000df00ff017b82 */ /* 0x000fe20000000800 */
[----:B------:R-:W0:Y:S01]  /*0010*/  S2R R9, SR_TID.X ;  /* 0x0000000000097919 */ /* 0x000e220000002100 */
[----:B------:R-:W1:Y:S01]  /*0020*/  LDCU.64 UR6, c[0x0][0x358] ;  /* 0x00006b00ff0677ac */ /* 0x000e620008000a00 */
[----:B------:R-:W-:Y:S01]  /*0030*/  NOP ;  /* 0x0000000000007918 */ /* 0x000fe20000000000 */
[----:B------:R-:W-:-:S04]  /*0040*/  CS2R R4, SR_CLOCKLO ;  /* 0x0000000000047805 */ /* 0x000fc80000015000 */
[----:B------:R-:W2:Y:S01]  /*0050*/  S2UR UR5, SR_CgaCtaId ;  /* 0x00000000000579c3 */ /* 0x000ea20000008800 */
[----:B------:R-:W-:Y:S02]  /*0060*/  UMOV UR4, 0x400 ;  /* 0x0000040000047882 */ /* 0x000fe40000000000 */
[----:B--2---:R-:W-:-:S06]  /*0070*/  ULEA UR4, UR5, UR4, 0x18 ;  /* 0x0000000405047291 */ /* 0x004fcc000f8ec0ff */
[----:B0-----:R-:W-:-:S05]  /*0080*/  LEA R7, R9, UR4, 0x5 ;  /* 0x0000000409077c11 */ /* 0x001fca000f8e28ff */
[----:B------:R-:W0:Y:S02]  /*0090*/  LDS.64 R2, [R7] ;  /* 0x0000000007027984 */ /* 0x000e240000000a00 */
[----:B0-----:R-:W-:-:S07]  /*00a0*/  DADD R2, R2, 1 ;  /* 0x3ff0000002027429 */ /* 0x001fce0000000000 */
[----:B------:R0:W-:Y:S02]  /*00b0*/  STS.64 [R7], R2 ;  /* 0x0000000207007388 */ /* 0x0001e40000000a00 */
[----:B0-----:R-:W-:Y:S01]  /*00c0*/  CS2R R2, SR_CLOCKLO ;  /* 0x0000000000027805 */ /* 0x001fe20000015000 */
[----:B------:R-:W0:Y:S05]  /*00d0*/  LDC.64 R6, c[0x0][0x380] ;  /* 0x0000e000ff067b82 */ /* 0x000e2a0000000a00 */
[----:B------:R-:W-:-:S05]  /*00e0*/  IADD3 R4, P0, PT, -R4, R2, RZ ;  /* 0x0000000204047210 */ /* 0x000fca0007f1e1ff */
[----:B------:R-:W-:Y:S02]  /*00f0*/  IMAD.X R5, R3, 0x1, ~R5, P0 ;  /* 0x0000000103057824 */ /* 0x000fe400000e0e05 */
[----:B0-----:R-:W-:-:S05]  /*0100*/  IMAD.WIDE.U32 R2, R9, 0x8, R6 ;  /* 0x0000000809027825 */ /* 0x001fca00078e0006 */
[----:B-1----:R-:W-:Y:S01]  /*0110*/  STG.E.64 desc[UR6][R2.64], R4 ;  /* 0x0000000402007986 */ /* 0x002fe2000c101b06 */
[----:B------:R-:W-:Y:S05]  /*0120*/  EXIT ;  /* 0x000000000000794d */ /* 0x000fea0003800000 */
.L_x_0:
[----:B------:R-:W-:-:S00]  /*0130*/  BRA `(.L_x_0) ;  /* 0xfffffffc00fc7947 */ /* 0x000fc0000383ffff */
[----:B------:R-:W-:-:S00]  /*0140*/  NOP ;  /* 0x0000000000007918 */ /* 0x000fc00000000000 */
        /* <DEDUP_REMOVED lines=11> */
.L_x_2:


//--------------------- .text._Z18MyKernelHomogeneosPy --------------------------
	.section	.text._Z18MyKernelHomogeneosPy,"ax",@progbits
	.align	128
        .global         _Z18MyKernelHomogeneosPy
        .type           _Z18MyKernelHomogeneosPy,@function
        .size           _Z18MyKernelHomogeneosPy,(.L_x_3 - _Z18MyKernelHomogeneosPy)
        .other          _Z18MyKernelHomogeneosPy,@"STO_CUDA_ENTRY STV_DEFAULT"
_Z18MyKernelHomogeneosPy:
.text._Z18MyKernelHomogeneosPy:
        /* <DEDUP_REMOVED lines=19> */
.L_x_1:
        /* <DEDUP_REMOVED lines=13> */
.L_x_3:


//--------------------- .nv.shared._Z10MyKernelDSPy --------------------------
	.section	.nv.shared._Z10MyKernelDSPy,"aw",@nobits
	.sectionflags	@""
	.align	8
.nv.shared._Z10MyKernelDSPy:
	.zero		33792


//--------------------- .nv.shared.reserved.0     --------------------------
	.section	.nv.shared.reserved.0,"aw",@nobits
	.weak		__nv_reservedSMEM_offset_0_alias
	.size		__nv_reservedSMEM_offset_0_alias, 0, 64
	.other		__nv_reservedSMEM_offset_0_alias,@"STO_CUDA_RESERVED_SHARED STV_DEFAULT"
__nv_reservedSMEM_offset_0_alias:
	.zero		0
	.zero		64


//--------------------- .nv.shared._Z18MyKernelHomogeneosPy --------------------------
	.section	.nv.shared._Z18MyKernelHomogeneosPy,"aw",@nobits
	.sectionflags	@""
	.align	8
.nv.shared._Z18MyKernelHomogeneosPy:
	.zero		33792


//--------------------- .nv.constant0._Z10MyKernelDSPy --------------------------
	.section	.nv.constant0._Z10MyKernelDSPy,"a",@progbits
	.sectionflags	@""
	.align	4
.nv.constant0._Z10MyKernelDSPy:
	.zero		904


//--------------------- .nv.constant0._Z18MyKernelHomogeneosPy --------------------------
	.section	.nv.constant0._Z18MyKernelHomogeneosPy,"a",@progbits
	.sectionflags	@""
	.align	4
.nv.constant0._Z18MyKernelHomogeneosPy:
	.zero		904


//--------------------- SYMBOLS --------------------------

	.type		.nv.reservedSmem.offset0,@object
	.size		.nv.reservedSmem.offset0,0x4
	.type		.nv.reservedSmem.cap,@object
	.size		.nv.reservedSmem.cap,0x4
